	.headerflags	@"EF_CUDA_TEXMODE_UNIFIED EF_CUDA_64BIT_ADDRESS EF_CUDA_ACCELERATORS EF_CUDA_SM90 EF_CUDA_VIRTUAL_SM(EF_CUDA_SM90)"
	.elftype	@"ET_EXEC"


//--------------------- .nv.info                  --------------------------
	.section	.nv.info,"",@"SHT_CUDA_INFO"
	.align	4


	//----- nvinfo : EIATTR_REGCOUNT
	.align		4
        /*0000*/ 	.byte	0x04, 0x2f
        /*0002*/ 	.short	(.L_1 - .L_0)
	.align		4
.L_0:
        /*0004*/ 	.word	index@(triton_poi_fused__to_copy_10)
        /*0008*/ 	.word	0x0000000a


	//----- nvinfo : EIATTR_MIN_STACK_SIZE
	.align		4
.L_1:
        /*000c*/ 	.byte	0x04, 0x12
        /*000e*/ 	.short	(.L_3 - .L_2)
	.align		4
.L_2:
        /*0010*/ 	.word	index@(triton_poi_fused__to_copy_10)
        /*0014*/ 	.word	0x00000000


	//----- nvinfo : EIATTR_FRAME_SIZE
	.align		4
.L_3:
        /*0018*/ 	.byte	0x04, 0x11
        /*001a*/ 	.short	(.L_5 - .L_4)
	.align		4
.L_4:
        /*001c*/ 	.word	index@(triton_poi_fused__to_copy_10)
        /*0020*/ 	.word	0x00000000


	//----- nvinfo : EIATTR_MIN_STACK_SIZE
	.align		4
.L_5:
        /*0024*/ 	.byte	0x04, 0x12
        /*0026*/ 	.short	(.L_7 - .L_6)
	.align		4
.L_6:
        /*0028*/ 	.word	index@(triton_poi_fused__to_copy_10)
        /*002c*/ 	.word	0x00000000
.L_7:


//--------------------- .nv.info.triton_poi_fused__to_copy_10 --------------------------
	.section	.nv.info.triton_poi_fused__to_copy_10,"",@"SHT_CUDA_INFO"
	.sectionflags	@""
	.align	4


	//----- nvinfo : EIATTR_CUDA_API_VERSION
	.align		4
        /*0000*/ 	.byte	0x04, 0x37
        /*0002*/ 	.short	(.L_9 - .L_8)
.L_8:
        /*0004*/ 	.word	0x0000007c


	//----- nvinfo : EIATTR_KPARAM_INFO
	.align		4
.L_9:
        /*0008*/ 	.byte	0x04, 0x17
        /*000a*/ 	.short	(.L_11 - .L_10)
.L_10:
        /*000c*/ 	.word	0x00000000
        /*0010*/ 	.short	0x0001
        /*0012*/ 	.short	0x0008
        /*0014*/ 	.byte	0x00, 0xf0, 0x11, 0x00


	//----- nvinfo : EIATTR_KPARAM_INFO
	.align		4
.L_11:
        /*0018*/ 	.byte	0x04, 0x17
        /*001a*/ 	.short	(.L_13 - .L_12)
.L_12:
        /*001c*/ 	.word	0x00000000
        /*0020*/ 	.short	0x0000
        /*0022*/ 	.short	0x0000
        /*0024*/ 	.byte	0x00, 0xf4, 0x21, 0x00


	//----- nvinfo : EIATTR_SPARSE_MMA_MASK
	.align		4
.L_13:
        /*0028*/ 	.byte	0x03, 0x50
        /*002a*/ 	.short	0x0000


	//----- nvinfo : EIATTR_MAXREG_COUNT
	.align		4
        /*002c*/ 	.byte	0x03, 0x1b
        /*002e*/ 	.short	0x00ff


	//----- nvinfo : EIATTR_EXIT_INSTR_OFFSETS
	.align		4
        /*0030*/ 	.byte	0x04, 0x1c
        /*0032*/ 	.short	(.L_15 - .L_14)


	//   ....[0]....
.L_14:
        /*0034*/ 	.word	0x00000170


	//   ....[1]....
        /*0038*/ 	.word	0x000001a0


	//----- nvinfo : EIATTR_REQNTID
	.align		4
.L_15:
        /*003c*/ 	.byte	0x04, 0x10
        /*003e*/ 	.short	(.L_17 - .L_16)
.L_16:
        /*0040*/ 	.word	0x00000020
        /*0044*/ 	.word	0x00000001
        /*0048*/ 	.word	0x00000001


	//----- nvinfo : EIATTR_CBANK_PARAM_SIZE
	.align		4
.L_17:
        /*004c*/ 	.byte	0x03, 0x19
        /*004e*/ 	.short	0x000c


	//----- nvinfo : EIATTR_PARAM_CBANK
	.align		4
        /*0050*/ 	.byte	0x04, 0x0a
        /*0052*/ 	.short	(.L_19 - .L_18)
	.align		4
.L_18:
        /*0054*/ 	.word	index@(.nv.constant0.triton_poi_fused__to_copy_10)
        /*0058*/ 	.short	0x0210
        /*005a*/ 	.short	0x000c


	//----- nvinfo : EIATTR_SW_WAR
	.align		4
.L_19:
        /*005c*/ 	.byte	0x04, 0x36
        /*005e*/ 	.short	(.L_21 - .L_20)
.L_20:
        /*0060*/ 	.word	0x00000008
.L_21:


//--------------------- .nv.callgraph             --------------------------
	.section	.nv.callgraph,"",@"SHT_CUDA_CALLGRAPH"
	.align	4
	.sectionentsize	8
	.align		4
        /*0000*/ 	.word	0x00000000
	.align		4
        /*0004*/ 	.word	0xffffffff
	.align		4
        /*0008*/ 	.word	0x00000000
	.align		4
        /*000c*/ 	.word	0xfffffffe
	.align		4
        /*0010*/ 	.word	0x00000000
	.align		4
        /*0014*/ 	.word	0xfffffffd
	.align		4
        /*0018*/ 	.word	0x00000000
	.align		4
        /*001c*/ 	.word	0xfffffffc


//--------------------- .text.triton_poi_fused__to_copy_10 --------------------------
	.section	.text.triton_poi_fused__to_copy_10,"ax",@progbits
	.align	128
        .global         triton_poi_fused__to_copy_10
        .type           triton_poi_fused__to_copy_10,@function
        .size           triton_poi_fused__to_copy_10,(.L_x_1 - triton_poi_fused__to_copy_10)
        .other          triton_poi_fused__to_copy_10,@"STO_CUDA_ENTRY STV_DEFAULT"
triton_poi_fused__to_copy_10:
.text.triton_poi_fused__to_copy_10:
[----:B------:R-:W0:Y:S02]  /*0000*/  LDC R1, c[0x0][0x28] ;  /* 0x00000a00ff017b82 */ /* 0x000e240000000800 */
[----:B------:R-:W1:Y:S01]  /*0010*/  S2R R0, SR_TID.X ;  /* 0x0000000000007919 */ /* 0x000e620000002100 */
[----:B------:R-:W-:Y:S01]  /*0020*/  IMAD.MOV.U32 R7, RZ, RZ, 0x3d800000 ;  /* 0x3d800000ff077424 */ /* 0x000fe200078e00ff */
[----:B------:R-:W2:Y:S01]  /*0030*/  S2R R5, SR_CTAID.X ;  /* 0x0000000000057919 */ /* 0x000ea20000002500 */
[----:B-1----:R-:W-:-:S05]  /*0040*/  IMAD.SHL.U32 R0, R0, 0x2, RZ ;  /* 0x0000000200007824 */ /* 0x002fca00078e00ff */
[----:B------:R-:W-:-:S05]  /*0050*/  LOP3.LUT R0, R0, 0x3e, RZ, 0xc0, !PT ;  /* 0x0000003e00007812 */ /* 0x000fca00078ec0ff */
[----:B--2---:R-:W-:-:S05]  /*0060*/  IMAD R5, R5, 0x40, R0 ;  /* 0x0000004005057824 */ /* 0x004fca00078e0200 */
[----:B------:R-:W-:Y:S02]  /*0070*/  IADD3 R0, R5, 0x1, RZ ;  /* 0x0000000105007810 */ /* 0x000fe40007ffe0ff */
[----:B------:R-:W-:Y:S02]  /*0080*/  I2FP.F32.S32 R2, R5 ;  /* 0x0000000500027245 */ /* 0x000fe40000201400 */
[----:B------:R-:W-:Y:S02]  /*0090*/  I2FP.F32.S32 R0, R0 ;  /* 0x0000000000007245 */ /* 0x000fe40000201400 */
[----:B------:R-:W-:Y:S01]  /*00a0*/  ISETP.GE.AND P0, PT, R5, 0x40, PT ;  /* 0x000000400500780c */ /* 0x000fe20003f06270 */
[----:B------:R-:W-:Y:S02]  /*00b0*/  FADD R2, R2, 0.5 ;  /* 0x3f00000002027421 */ /* 0x000fe40000000000 */
[----:B------:R-:W-:Y:S02]  /*00c0*/  FADD R0, R0, 0.5 ;  /* 0x3f00000000007421 */ /* 0x000fe40000000000 */
[----:B------:R-:W-:-:S02]  /*00d0*/  FFMA R4, R2, R7, -0.5 ;  /* 0xbf00000002047423 */ /* 0x000fc40000000007 */
[----:B------:R-:W1:Y:S01]  /*00e0*/  LDC.64 R2, c[0x0][0x210] ;  /* 0x00008400ff027b82 */ /* 0x000e620000000a00 */
[----:B------:R-:W-:Y:S02]  /*00f0*/  FFMA R0, R0, R7, -0.5 ;  /* 0xbf00000000007423 */ /* 0x000fe40000000007 */
[----:B------:R-:W-:-:S03]  /*0100*/  FMNMX R4, RZ, R4, !PT ;  /* 0x00000004ff047209 */ /* 0x000fc60007800000 */
[----:B------:R-:W-:-:S03]  /*0110*/  FMNMX R0, RZ, R0, !PT ;  /* 0x00000000ff007209 */ /* 0x000fc60007800000 */
[----:B------:R-:W2:Y:S08]  /*0120*/  F2I.TRUNC.NTZ R4, R4 ;  /* 0x0000000400047305 */ /* 0x000eb0000020f100 */
[----:B------:R-:W3:Y:S01]  /*0130*/  F2I.TRUNC.NTZ R6, R0 ;  /* 0x0000000000067305 */ /* 0x000ee2000020f100 */
[----:B-1----:R-:W-:Y:S01]  /*0140*/  IMAD.WIDE R2, R5, 0x8, R2 ;  /* 0x0000000805027825 */ /* 0x002fe200078e0202 */
[----:B--2---:R-:W-:-:S02]  /*0150*/  SHF.R.S32.HI R5, RZ, 0x1f, R4 ;  /* 0x0000001fff057819 */ /* 0x004fc40000011404 */
[----:B---3--:R-:W-:Y:S01]  /*0160*/  SHF.R.S32.HI R7, RZ, 0x1f, R6 ;  /* 0x0000001fff077819 */ /* 0x008fe20000011406 */
[----:B------:R-:W-:Y:S06]  /*0170*/  @P0 EXIT ;  /* 0x000000000000094d */ /* 0x000fec0003800000 */
[----:B------:R-:W-:Y:S02]  /*0180*/  ULDC.64 UR4, c[0x0][0x208] ;  /* 0x0000820000047ab9 */ /* 0x000fe40000000a00 */
[----:B------:R-:W-:Y:S01]  /*0190*/  STG.E.128 desc[UR4][R2.64], R4 ;  /* 0x0000000402007986 */ /* 0x000fe2000c101d04 */
[----:B------:R-:W-:Y:S05]  /*01a0*/  EXIT ;  /* 0x000000000000794d */ /* 0x000fea0003800000 */
.L_x_0:
[----:B------:R-:W-:-:S00]  /*01b0*/  BRA `(.L_x_0) ;  /* 0xfffffffc00fc7947 */ /* 0x000fc0000383ffff */
[----:B------:R-:W-:-:S00]  /*01c0*/  NOP ;  /* 0x0000000000007918 */ /* 0x000fc00000000000 */
        /* <DEDUP_REMOVED lines=11> */
.L_x_1:


//--------------------- .nv.constant0.triton_poi_fused__to_copy_10 --------------------------
	.section	.nv.constant0.triton_poi_fused__to_copy_10,"a",@progbits
	.sectionflags	@""
	.align	4
.nv.constant0.triton_poi_fused__to_copy_10:
	.zero		540
